//
// Generated by NVIDIA NVVM Compiler
//
// Compiler Build ID: CL-36424714
// Cuda compilation tools, release 13.0, V13.0.88
// Based on NVVM 20.0.0
//

.version 9.0
.target sm_100
.address_size 64

	// .globl	_Z15cuda_derivativePfS_
.extern .func  (.param .b32 func_retval0) vprintf
(
	.param .b64 vprintf_param_0,
	.param .b64 vprintf_param_1
)
;
.global .align 1 .b8 $str[32] = {100, 101, 114, 32, 105, 110, 100, 101, 120, 58, 32, 37, 105, 32, 44, 32, 100, 101, 114, 32, 118, 97, 108, 117, 101, 58, 32, 37, 105, 32, 10};

.visible .entry _Z15cuda_derivativePfS_(
	.param .u64 .ptr .align 1 _Z15cuda_derivativePfS__param_0,
	.param .u64 .ptr .align 1 _Z15cuda_derivativePfS__param_1
)
{
	.local .align 16 .b8 	__local_depot0[16];
	.reg .b64 	%SP;
	.reg .b64 	%SPL;
	.reg .pred 	%p<3>;
	.reg .b32 	%r<7>;
	.reg .b32 	%f<9>;
	.reg .b64 	%rd<15>;
	.reg .b64 	%fd<2>;

	mov.u64 	%SPL, __local_depot0;
	cvta.local.u64 	%SP, %SPL;
	ld.param.u64 	%rd3, [_Z15cuda_derivativePfS__param_0];
	ld.param.u64 	%rd4, [_Z15cuda_derivativePfS__param_1];
	cvta.to.global.u64 	%rd1, %rd4;
	cvta.to.global.u64 	%rd2, %rd3;
	mov.u32 	%r2, %ctaid.x;
	mov.u32 	%r3, %ntid.x;
	mov.u32 	%r4, %tid.x;
	mad.lo.s32 	%r1, %r2, %r3, %r4;
	setp.eq.s32 	%p1, %r1, 8191;
	@%p1 bra 	$L__BB0_2;
	setp.ne.s32 	%p2, %r1, 0;
	@%p2 bra 	$L__BB0_3;
$L__BB0_2:
	mul.wide.u32 	%rd5, %r1, 4;
	add.s64 	%rd6, %rd2, %rd5;
	ld.global.f32 	%f8, [%rd6];
	add.s64 	%rd7, %rd1, %rd5;
	st.global.f32 	[%rd7], %f8;
	bra.uni 	$L__BB0_4;
$L__BB0_3:
	mul.wide.s32 	%rd8, %r1, 4;
	add.s64 	%rd9, %rd2, %rd8;
	ld.global.f32 	%f4, [%rd9+4];
	ld.global.f32 	%f5, [%rd9+-4];
	sub.f32 	%f6, %f4, %f5;
	mul.f32 	%f7, %f6, 0f472C4400;
	mul.f32 	%f8, %f7, 0f3F000000;
	add.s64 	%rd10, %rd1, %rd8;
	st.global.f32 	[%rd10], %f8;
$L__BB0_4:
	add.u64 	%rd11, %SP, 0;
	add.u64 	%rd12, %SPL, 0;
	cvt.f64.f32 	%fd1, %f8;
	st.local.u32 	[%rd12], %r1;
	st.local.f64 	[%rd12+8], %fd1;
	mov.u64 	%rd13, $str;
	cvta.global.u64 	%rd14, %rd13;
	{ // callseq 0, 0
	.param .b64 param0;
	st.param.b64 	[param0], %rd14;
	.param .b64 param1;
	st.param.b64 	[param1], %rd11;
	.param .b32 retval0;
	call.uni (retval0), 
	vprintf, 
	(
	param0, 
	param1
	);
	ld.param.b32 	%r5, [retval0];
	} // callseq 0
	ret;

}
	// .globl	_Z13float_to_realPfS_
.visible .entry _Z13float_to_realPfS_(
	.param .u64 .ptr .align 1 _Z13float_to_realPfS__param_0,
	.param .u64 .ptr .align 1 _Z13float_to_realPfS__param_1
)
{
	.reg .b32 	%r<5>;
	.reg .b32 	%f<2>;
	.reg .b64 	%rd<8>;

	ld.param.u64 	%rd1, [_Z13float_to_realPfS__param_0];
	ld.param.u64 	%rd2, [_Z13float_to_realPfS__param_1];
	cvta.to.global.u64 	%rd3, %rd2;
	cvta.to.global.u64 	%rd4, %rd1;
	mov.u32 	%r1, %ctaid.x;
	mov.u32 	%r2, %ntid.x;
	mov.u32 	%r3, %tid.x;
	mad.lo.s32 	%r4, %r1, %r2, %r3;
	mul.wide.s32 	%rd5, %r4, 4;
	add.s64 	%rd6, %rd4, %rd5;
	ld.global.f32 	%f1, [%rd6];
	add.s64 	%rd7, %rd3, %rd5;
	st.global.f32 	[%rd7], %f1;
	ret;

}


// ===== COMPILED SASS (sm_100) =====

	.target	sm_100

	.elftype	@"ET_EXEC"


//--------------------- .note.nv.tkinfo           --------------------------
	.section	.note.nv.tkinfo,"",@"SHT_NOTE"
	.sectionflags	@"SHF_NOTE_NV_TKINFO"
	.tkinfo
        /*0018*/ 	.word	0x00000002
        /*0030*/ 	.string	""
        /*0030*/ 	.string	"ptxas"
        /*0030*/ 	.string	"Cuda compilation tools, release 13.0, V13.0.88"
        /*0030*/ 	.string	"Build cuda_13.0.r13.0/compiler.36424714_0"
        /*0030*/ 	.string	"-arch sm_100 -m 64 "



//--------------------- .note.nv.cuinfo           --------------------------
	.section	.note.nv.cuinfo,"",@"SHT_NOTE"
	.sectionflags	@"SHF_NOTE_NV_CUINFO"
        /*0018*/ 	.short	0x0002
        /*001a*/ 	.short	0x0064
        /*001c*/ 	.short	0x0082
	.zero		2


//--------------------- .nv.info                  --------------------------
	.section	.nv.info,"",@"SHT_CUDA_INFO"
	.align	4


	//----- nvinfo : EIATTR_REGCOUNT
	.align		4
        /*0000*/ 	.byte	0x04, 0x2f
        /*0002*/ 	.short	(.L_2 - .L_1)
	.align		4
.L_1:
        /*0004*/ 	.word	index@(_Z15cuda_derivativePfS_)
        /*0008*/ 	.word	0x00000018


	//----- nvinfo : EIATTR_FRAME_SIZE
	.align		4
.L_2:
        /*000c*/ 	.byte	0x04, 0x11
        /*000e*/ 	.short	(.L_4 - .L_3)
	.align		4
.L_3:
        /*0010*/ 	.word	index@(_Z15cuda_derivativePfS_)
        /*0014*/ 	.word	0x00000010


	//----- nvinfo : EIATTR_REGCOUNT
	.align		4
.L_4:
        /*0018*/ 	.byte	0x04, 0x2f
        /*001a*/ 	.short	(.L_6 - .L_5)
	.align		4
.L_5:
        /*001c*/ 	.word	index@(_Z13float_to_realPfS_)
        /*0020*/ 	.word	0x0000000a


	//----- nvinfo : EIATTR_FRAME_SIZE
	.align		4
.L_6:
        /*0024*/ 	.byte	0x04, 0x11
        /*0026*/ 	.short	(.L_8 - .L_7)
	.align		4
.L_7:
        /*0028*/ 	.word	index@(_Z13float_to_realPfS_)
        /*002c*/ 	.word	0x00000000


	//----- nvinfo : EIATTR_MIN_STACK_SIZE
	.align		4
.L_8:
        /*0030*/ 	.byte	0x04, 0x12
        /*0032*/ 	.short	(.L_10 - .L_9)
	.align		4
.L_9:
        /*0034*/ 	.word	index@(_Z13float_to_realPfS_)
        /*0038*/ 	.word	0x00000000


	//----- nvinfo : EIATTR_MIN_STACK_SIZE
	.align		4
.L_10:
        /*003c*/ 	.byte	0x04, 0x12
        /*003e*/ 	.short	(.L_12 - .L_11)
	.align		4
.L_11:
        /*0040*/ 	.word	index@(_Z15cuda_derivativePfS_)
        /*0044*/ 	.word	0x00000010
.L_12:


//--------------------- .nv.compat                --------------------------
	.section	.nv.compat,"",@"SHT_CUDA_COMPAT_INFO"
	.align	4
        /*0000*/ 	.byte	0x02, 0x09, 0x00, 0x00, 0x02, 0x02, 0x01, 0x00, 0x02, 0x05, 0x05, 0x00, 0x03, 0x07, 0x01, 0x01
        /*0010*/ 	.byte	0x02, 0x03, 0x00, 0x00, 0x02, 0x06, 0x01, 0x00, 0x04, 0x0b, 0x08, 0x00, 0x09, 0x00, 0x00, 0x00
        /*0020*/ 	.byte	0x00, 0x00, 0x00, 0x00


//--------------------- .nv.info._Z13float_to_realPfS_ --------------------------
	.section	.nv.info._Z13float_to_realPfS_,"",@"SHT_CUDA_INFO"
	.sectionflags	@""
	.align	4


	//----- nvinfo : EIATTR_CUDA_API_VERSION
	.align		4
        /*0000*/ 	.byte	0x04, 0x37
        /*0002*/ 	.short	(.L_14 - .L_13)
.L_13:
        /*0004*/ 	.word	0x00000082


	//----- nvinfo : EIATTR_KPARAM_INFO
	.align		4
.L_14:
        /*0008*/ 	.byte	0x04, 0x17
        /*000a*/ 	.short	(.L_16 - .L_15)
.L_15:
        /*000c*/ 	.word	0x00000000
        /*0010*/ 	.short	0x0001
        /*0012*/ 	.short	0x0008
        /*0014*/ 	.byte	0x00, 0xf5, 0x21, 0x00


	//----- nvinfo : EIATTR_KPARAM_INFO
	.align		4
.L_16:
        /*0018*/ 	.byte	0x04, 0x17
        /*001a*/ 	.short	(.L_18 - .L_17)
.L_17:
        /*001c*/ 	.word	0x00000000
        /*0020*/ 	.short	0x0000
        /*0022*/ 	.short	0x0000
        /*0024*/ 	.byte	0x00, 0xf5, 0x21, 0x00


	//----- nvinfo : EIATTR_SPARSE_MMA_MASK
	.align		4
.L_18:
        /*0028*/ 	.byte	0x03, 0x50
        /*002a*/ 	.short	0x0000


	//----- nvinfo : EIATTR_MAXREG_COUNT
	.align		4
        /*002c*/ 	.byte	0x03, 0x1b
        /*002e*/ 	.short	0x00ff


	//----- nvinfo : EIATTR_MERCURY_ISA_VERSION
	.align		4
        /*0030*/ 	.byte	0x03, 0x5f
        /*0032*/ 	.short	0x0101


	//----- nvinfo : EIATTR_VRC_CTA_INIT_COUNT
	.align		4
        /*0034*/ 	.byte	0x02, 0x4a
	.zero		1
	.zero		1


	//----- nvinfo : EIATTR_EXIT_INSTR_OFFSETS
	.align		4
        /*0038*/ 	.byte	0x04, 0x1c
        /*003a*/ 	.short	(.L_20 - .L_19)


	//   ....[0]....
.L_19:
        /*003c*/ 	.word	0x000000c0


	//----- nvinfo : EIATTR_CBANK_PARAM_SIZE
	.align		4
.L_20:
        /*0040*/ 	.byte	0x03, 0x19
        /*0042*/ 	.short	0x0010


	//----- nvinfo : EIATTR_PARAM_CBANK
	.align		4
        /*0044*/ 	.byte	0x04, 0x0a
        /*0046*/ 	.short	(.L_22 - .L_21)
	.align		4
.L_21:
        /*0048*/ 	.word	index@(.nv.constant0._Z13float_to_realPfS_)
        /*004c*/ 	.short	0x0380
        /*004e*/ 	.short	0x0010


	//----- nvinfo : EIATTR_SW_WAR
	.align		4
.L_22:
        /*0050*/ 	.byte	0x04, 0x36
        /*0052*/ 	.short	(.L_24 - .L_23)
.L_23:
        /*0054*/ 	.word	0x00000008
.L_24:


//--------------------- .nv.info._Z15cuda_derivativePfS_ --------------------------
	.section	.nv.info._Z15cuda_derivativePfS_,"",@"SHT_CUDA_INFO"
	.sectionflags	@""
	.align	4


	//----- nvinfo : EIATTR_CUDA_API_VERSION
	.align		4
        /*0000*/ 	.byte	0x04, 0x37
        /*0002*/ 	.short	(.L_26 - .L_25)
.L_25:
        /*0004*/ 	.word	0x00000082


	//----- nvinfo : EIATTR_KPARAM_INFO
	.align		4
.L_26:
        /*0008*/ 	.byte	0x04, 0x17
        /*000a*/ 	.short	(.L_28 - .L_27)
.L_27:
        /*000c*/ 	.word	0x00000000
        /*0010*/ 	.short	0x0001
        /*0012*/ 	.short	0x0008
        /*0014*/ 	.byte	0x00, 0xf5, 0x21, 0x00


	//----- nvinfo : EIATTR_KPARAM_INFO
	.align		4
.L_28:
        /*0018*/ 	.byte	0x04, 0x17
        /*001a*/ 	.short	(.L_30 - .L_29)
.L_29:
        /*001c*/ 	.word	0x00000000
        /*0020*/ 	.short	0x0000
        /*0022*/ 	.short	0x0000
        /*0024*/ 	.byte	0x00, 0xf5, 0x21, 0x00


	//----- nvinfo : EIATTR_SPARSE_MMA_MASK
	.align		4
.L_30:
        /*0028*/ 	.byte	0x03, 0x50
        /*002a*/ 	.short	0x0000


	//----- nvinfo : EIATTR_MAXREG_COUNT
	.align		4
        /*002c*/ 	.byte	0x03, 0x1b
        /*002e*/ 	.short	0x00ff


	//----- nvinfo : EIATTR_EXTERNS
	.align		4
        /*0030*/ 	.byte	0x04, 0x0f
        /*0032*/ 	.short	(.L_32 - .L_31)


	//   ....[0]....
	.align		4
.L_31:
        /*0034*/ 	.word	index@(vprintf)


	//----- nvinfo : EIATTR_MERCURY_ISA_VERSION
	.align		4
.L_32:
        /*0038*/ 	.byte	0x03, 0x5f
        /*003a*/ 	.short	0x0101


	//----- nvinfo : EIATTR_VRC_CTA_INIT_COUNT
	.align		4
        /*003c*/ 	.byte	0x02, 0x4a
	.zero		1
	.zero		1


	//----- nvinfo : EIATTR_SYSCALL_OFFSETS
	.align		4
        /*0040*/ 	.byte	0x04, 0x46
        /*0042*/ 	.short	(.L_34 - .L_33)


	//   ....[0]....
.L_33:
        /*0044*/ 	.word	0x00000230


	//----- nvinfo : EIATTR_EXIT_INSTR_OFFSETS
	.align		4
.L_34:
        /*0048*/ 	.byte	0x04, 0x1c
        /*004a*/ 	.short	(.L_36 - .L_35)


	//   ....[0]....
.L_35:
        /*004c*/ 	.word	0x00000240


	//----- nvinfo : EIATTR_CBANK_PARAM_SIZE
	.align		4
.L_36:
        /*0050*/ 	.byte	0x03, 0x19
        /*0052*/ 	.short	0x0010


	//----- nvinfo : EIATTR_PARAM_CBANK
	.align		4
        /*0054*/ 	.byte	0x04, 0x0a
        /*0056*/ 	.short	(.L_38 - .L_37)
	.align		4
.L_37:
        /*0058*/ 	.word	index@(.nv.constant0._Z15cuda_derivativePfS_)
        /*005c*/ 	.short	0x0380
        /*005e*/ 	.short	0x0010


	//----- nvinfo : EIATTR_SW_WAR
	.align		4
.L_38:
        /*0060*/ 	.byte	0x04, 0x36
        /*0062*/ 	.short	(.L_40 - .L_39)
.L_39:
        /*0064*/ 	.word	0x00000008
.L_40:


//--------------------- .nv.callgraph             --------------------------
	.section	.nv.callgraph,"",@"SHT_CUDA_CALLGRAPH"
	.align	4
	.sectionentsize	8
	.align		4
        /*0000*/ 	.word	0x00000000
	.align		4
        /*0004*/ 	.word	0xffffffff
	.align		4
        /*0008*/ 	.word	index@(_Z15cuda_derivativePfS_)
	.align		4
        /*000c*/ 	.word	index@(vprintf)
	.align		4
        /*0010*/ 	.word	0x00000000
	.align		4
        /*0014*/ 	.word	0xfffffffe
	.align		4
        /*0018*/ 	.word	0x00000000
	.align		4
        /*001c*/ 	.word	0xfffffffd
	.align		4
        /*0020*/ 	.word	0x00000000
	.align		4
        /*0024*/ 	.word	0xfffffffc


//--------------------- .nv.constant4             --------------------------
	.section	.nv.constant4,"a",@progbits
	.align	8
	.align		8
.nv.constant4:
        /*0000*/ 	.dword	$str
	.align		8
        /*0008*/ 	.dword	vprintf


//--------------------- .text._Z13float_to_realPfS_ --------------------------
	.section	.text._Z13float_to_realPfS_,"ax",@progbits
	.align	128
        .global         _Z13float_to_realPfS_
        .type           _Z13float_to_realPfS_,@function
        .size           _Z13float_to_realPfS_,(.L_x_3 - _Z13float_to_realPfS_)
        .other          _Z13float_to_realPfS_,@"STO_CUDA_ENTRY STV_DEFAULT"
_Z13float_to_realPfS_:
.text._Z13float_to_realPfS_:
[----:B------:R-:W-:Y:S01]  /*0000*/  LDC R1, c[0x0][0x37c] ;  /* 0x0000df00ff017b82 */ /* 0x000fe20000000800 */
[----:B------:R-:W0:Y:S07]  /*0010*/  S2R R0, SR_TID.X ;  /* 0x0000000000007919 */ /* 0x000e2e0000002100 */
[----:B------:R-:W0:Y:S01]  /*0020*/  S2UR UR6, SR_CTAID.X ;  /* 0x00000000000679c3 */ /* 0x000e220000002500 */
[----:B------:R-:W1:Y:S07]  /*0030*/  LDCU.64 UR4, c[0x0][0x358] ;  /* 0x00006b00ff0477ac */ /* 0x000e6e0008000a00 */
[----:B------:R-:W0:Y:S08]  /*0040*/  LDC R7, c[0x0][0x360] ;  /* 0x0000d800ff077b82 */ /* 0x000e300000000800 */
[----:B------:R-:W2:Y:S08]  /*0050*/  LDC.64 R2, c[0x0][0x380] ;  /* 0x0000e000ff027b82 */ /* 0x000eb00000000a00 */
[----:B------:R-:W3:Y:S01]  /*0060*/  LDC.64 R4, c[0x0][0x388] ;  /* 0x0000e200ff047b82 */ /* 0x000ee20000000a00 */
[----:B0-----:R-:W-:-:S04]  /*0070*/  IMAD R7, R7, UR6, R0 ;  /* 0x0000000607077c24 */ /* 0x001fc8000f8e0200 */
[----:B--2---:R-:W-:-:S06]  /*0080*/  IMAD.WIDE R2, R7, 0x4, R2 ;  /* 0x0000000407027825 */ /* 0x004fcc00078e0202 */
[----:B-1----:R-:W2:Y:S01]  /*0090*/  LDG.E R3, desc[UR4][R2.64] ;  /* 0x0000000402037981 */ /* 0x002ea2000c1e1900 */
[----:B---3--:R-:W-:-:S05]  /*00a0*/  IMAD.WIDE R4, R7, 0x4, R4 ;  /* 0x0000000407047825 */ /* 0x008fca00078e0204 */
[----:B--2---:R-:W-:Y:S01]  /*00b0*/  STG.E desc[UR4][R4.64], R3 ;  /* 0x0000000304007986 */ /* 0x004fe2000c101904 */
[----:B------:R-:W-:Y:S05]  /*00c0*/  EXIT ;  /* 0x000000000000794d */ /* 0x000fea0003800000 */
.L_x_0:
[----:B------:R-:W-:-:S00]  /*00d0*/  BRA `(.L_x_0) ;  /* 0xfffffffc00fc7947 */ /* 0x000fc0000383ffff */
[----:B------:R-:W-:-:S00]  /*00e0*/  NOP ;  /* 0x0000000000007918 */ /* 0x000fc00000000000 */
        /* <DEDUP_REMOVED lines=9> */
.L_x_3:


//--------------------- .text._Z15cuda_derivativePfS_ --------------------------
	.section	.text._Z15cuda_derivativePfS_,"ax",@progbits
	.align	128
        .global         _Z15cuda_derivativePfS_
        .type           _Z15cuda_derivativePfS_,@function
        .size           _Z15cuda_derivativePfS_,(.L_x_4 - _Z15cuda_derivativePfS_)
        .other          _Z15cuda_derivativePfS_,@"STO_CUDA_ENTRY STV_DEFAULT"
_Z15cuda_derivativePfS_:
.text._Z15cuda_derivativePfS_:
[----:B------:R-:W0:Y:S01]  /*0000*/  LDC R1, c[0x0][0x37c] ;  /* 0x0000df00ff017b82 */ /* 0x000e220000000800 */
[----:B------:R-:W1:Y:S01]  /*0010*/  S2R R3, SR_TID.X ;  /* 0x0000000000037919 */ /* 0x000e620000002100 */
[----:B------:R-:W2:Y:S06]  /*0020*/  LDCU UR7, c[0x0][0x2fc] ;  /* 0x00005f80ff0777ac */ /* 0x000eac0008000800 */
[----:B------:R-:W1:Y:S01]  /*0030*/  S2UR UR4, SR_CTAID.X ;  /* 0x00000000000479c3 */ /* 0x000e620000002500 */
[----:B0-----:R-:W-:-:S07]  /*0040*/  IADD3 R1, PT, PT, R1, -0x10, RZ ;  /* 0xfffffff001017810 */ /* 0x001fce0007ffe0ff */
[----:B------:R-:W0:Y:S08]  /*0050*/  LDC.64 R12, c[0x0][0x380] ;  /* 0x0000e000ff0c7b82 */ /* 0x000e300000000a00 */
[----:B------:R-:W3:Y:S01]  /*0060*/  LDC.64 R8, c[0x0][0x388] ;  /* 0x0000e200ff087b82 */ /* 0x000ee20000000a00 */
[----:B------:R-:W4:Y:S01]  /*0070*/  LDCU UR6, c[0x0][0x2f8] ;  /* 0x00005f00ff0677ac */ /* 0x000f220008000800 */
[----:B------:R-:W5:Y:S06]  /*0080*/  LDCU.64 UR8, c[0x4][URZ] ;  /* 0x01000000ff0877ac */ /* 0x000f6c0008000a00 */
[----:B------:R-:W1:Y:S02]  /*0090*/  LDC R0, c[0x0][0x360] ;  /* 0x0000d800ff007b82 */ /* 0x000e640000000800 */
[----:B-1----:R-:W-:Y:S01]  /*00a0*/  IMAD R0, R0, UR4, R3 ;  /* 0x0000000400007c24 */ /* 0x002fe2000f8e0203 */
[----:B------:R-:W1:Y:S04]  /*00b0*/  LDCU.64 UR4, c[0x0][0x358] ;  /* 0x00006b00ff0477ac */ /* 0x000e680008000a00 */
[----:B------:R-:W-:-:S04]  /*00c0*/  ISETP.NE.AND P0, PT, R0, RZ, PT ;  /* 0x000000ff0000720c */ /* 0x000fc80003f05270 */
[----:B------:R-:W-:-:S13]  /*00d0*/  ISETP.NE.AND P0, PT, R0, 0x1fff, P0 ;  /* 0x00001fff0000780c */ /* 0x000fda0000705270 */
[----:B0-----:R-:W-:-:S05]  /*00e0*/  @!P0 IMAD.WIDE.U32 R4, R0, 0x4, R12 ;  /* 0x0000000400048825 */ /* 0x001fca00078e000c */
[----:B-1----:R-:W2:Y:S01]  /*00f0*/  @!P0 LDG.E R2, desc[UR4][R4.64] ;  /* 0x0000000404028981 */ /* 0x002ea2000c1e1900 */
[----:B---3--:R-:W-:-:S04]  /*0100*/  @!P0 IMAD.WIDE.U32 R6, R0, 0x4, R8 ;  /* 0x0000000400068825 */ /* 0x008fc800078e0008 */
[C---:B------:R-:W-:Y:S01]  /*0110*/  @P0 IMAD.WIDE R12, R0.reuse, 0x4, R12 ;  /* 0x00000004000c0825 */ /* 0x040fe200078e020c */
[----:B--2---:R4:W-:Y:S04]  /*0120*/  @!P0 STG.E desc[UR4][R6.64], R2 ;  /* 0x0000000206008986 */ /* 0x0049e8000c101904 */
[----:B------:R-:W2:Y:S04]  /*0130*/  @P0 LDG.E R3, desc[UR4][R12.64+0x4] ;  /* 0x000004040c030981 */ /* 0x000ea8000c1e1900 */
[----:B------:R-:W2:Y:S01]  /*0140*/  @P0 LDG.E R10, desc[UR4][R12.64+-0x4] ;  /* 0xfffffc040c0a0981 */ /* 0x000ea2000c1e1900 */
[----:B------:R-:W-:Y:S01]  /*0150*/  @P0 IMAD.WIDE R8, R0, 0x4, R8 ;  /* 0x0000000400080825 */ /* 0x000fe200078e0208 */
[----:B-----5:R-:W-:-:S02]  /*0160*/  MOV R4, UR8 ;  /* 0x0000000800047c02 */ /* 0x020fc40008000f00 */
[----:B------:R0:W-:Y:S01]  /*0170*/  STL [R1], R0 ;  /* 0x0000000001007387 */ /* 0x0001e20000100800 */
[----:B------:R-:W-:Y:S01]  /*0180*/  MOV R5, UR9 ;  /* 0x0000000900057c02 */ /* 0x000fe20008000f00 */
[----:B--2---:R-:W-:-:S04]  /*0190*/  @P0 FADD R3, R3, -R10 ;  /* 0x8000000a03030221 */ /* 0x004fc80000000000 */
[----:B------:R-:W-:Y:S01]  /*01a0*/  @P0 FMUL.D2 R2, R3, 44100 ;  /* 0x472c440003020820 */ /* 0x000fe20000300000 */
[----:B------:R-:W-:-:S03]  /*01b0*/  MOV R3, 0x8 ;  /* 0x0000000800037802 */ /* 0x000fc60000000f00 */
[----:B------:R-:W1:Y:S01]  /*01c0*/  F2F.F64.F32 R10, R2 ;  /* 0x00000002000a7310 */ /* 0x000e620000201800 */
[----:B------:R0:W2:Y:S01]  /*01d0*/  LDC.64 R12, c[0x4][R3] ;  /* 0x01000000030c7b82 */ /* 0x0000a20000000a00 */
[----:B------:R0:W-:Y:S01]  /*01e0*/  @P0 STG.E desc[UR4][R8.64], R2 ;  /* 0x0000000208000986 */ /* 0x0001e2000c101904 */
[----:B----4-:R-:W-:-:S04]  /*01f0*/  IADD3 R6, P0, PT, R1, UR6, RZ ;  /* 0x0000000601067c10 */ /* 0x010fc8000ff1e0ff */
[----:B------:R-:W-:Y:S01]  /*0200*/  IADD3.X R7, PT, PT, RZ, UR7, RZ, P0, !PT ;  /* 0x00000007ff077c10 */ /* 0x000fe200087fe4ff */
[----:B-1----:R0:W-:Y:S08]  /*0210*/  STL.64 [R1+0x8], R10 ;  /* 0x0000080a01007387 */ /* 0x0021f00000100a00 */
[----:B------:R-:W-:-:S07]  /*0220*/  LEPC R20, `(.L_x_1) ;  /* 0x000000001014794e */ /* 0x000fce0000000000 */
[----:B0-2---:R-:W-:Y:S05]  /*0230*/  CALL.ABS.NOINC R12 ;  /* 0x000000000c007343 */ /* 0x005fea0003c00000 */
.L_x_1:
[----:B------:R-:W-:Y:S05]  /*0240*/  EXIT ;  /* 0x000000000000794d */ /* 0x000fea0003800000 */
.L_x_2:
        /* <DEDUP_REMOVED lines=11> */
.L_x_4:


//--------------------- .nv.global.init           --------------------------
	.section	.nv.global.init,"aw",@progbits
.nv.global.init:
	.type		$str,@object
	.size		$str,(.L_0 - $str)
$str:
        /*0000*/ 	.byte	0x64, 0x65, 0x72, 0x20, 0x69, 0x6e, 0x64, 0x65, 0x78, 0x3a, 0x20, 0x25, 0x69, 0x20, 0x2c, 0x20
        /*0010*/ 	.byte	0x64, 0x65, 0x72, 0x20, 0x76, 0x61, 0x6c, 0x75, 0x65, 0x3a, 0x20, 0x25, 0x69, 0x20, 0x0a, 0x00
.L_0:


//--------------------- .nv.shared.reserved.0     --------------------------
	.section	.nv.shared.reserved.0,"aw",@nobits
	.weak		__nv_reservedSMEM_offset_0_alias
	.size		__nv_reservedSMEM_offset_0_alias, 0, 64
	.other		__nv_reservedSMEM_offset_0_alias,@"STO_CUDA_RESERVED_SHARED STV_DEFAULT"
__nv_reservedSMEM_offset_0_alias:
	.zero		0
	.zero		64


//--------------------- .nv.constant0._Z13float_to_realPfS_ --------------------------
	.section	.nv.constant0._Z13float_to_realPfS_,"a",@progbits
	.sectionflags	@""
	.align	4
.nv.constant0._Z13float_to_realPfS_:
	.zero		912


//--------------------- .nv.constant0._Z15cuda_derivativePfS_ --------------------------
	.section	.nv.constant0._Z15cuda_derivativePfS_,"a",@progbits
	.sectionflags	@""
	.align	4
.nv.constant0._Z15cuda_derivativePfS_:
	.zero		912


//--------------------- SYMBOLS --------------------------

	.type		.nv.reservedSmem.offset0,@object
	.size		.nv.reservedSmem.offset0,0x4
	.type		vprintf,@function
